//
// Generated by NVIDIA NVVM Compiler
//
// Compiler Build ID: CL-36424714
// Cuda compilation tools, release 13.0, V13.0.88
// Based on NVVM 20.0.0
//

.version 9.0
.target sm_100
.address_size 64

	// .globl	_Z8kernel_1ddPd
.func  (.param .b64 func_retval0) __internal_accurate_pow
(
	.param .b64 __internal_accurate_pow_param_0,
	.param .b64 __internal_accurate_pow_param_1
)
;

.visible .entry _Z8kernel_1ddPd(
	.param .f64 _Z8kernel_1ddPd_param_0,
	.param .f64 _Z8kernel_1ddPd_param_1,
	.param .u64 .ptr .align 1 _Z8kernel_1ddPd_param_2
)
{
	.reg .pred 	%p<47>;
	.reg .b32 	%r<56>;
	.reg .b64 	%rd<3>;
	.reg .b64 	%fd<100>;

	ld.param.f64 	%fd30, [_Z8kernel_1ddPd_param_0];
	ld.param.f64 	%fd28, [_Z8kernel_1ddPd_param_1];
	ld.param.u64 	%rd1, [_Z8kernel_1ddPd_param_2];
	mul.f64 	%fd1, %fd30, %fd28;
	setp.lt.f64 	%p1, %fd1, 0d0000000000000000;
	setp.gt.f64 	%p2, %fd1, 0d3FF0000000000000;
	or.pred  	%p3, %p1, %p2;
	mov.f64 	%fd99, 0d0000000000000000;
	@%p3 bra 	$L__BB0_14;
	{
	.reg .b32 %temp; 
	mov.b64 	{%temp, %r1}, %fd1;
	}
	mov.f64 	%fd31, 0d4022000000000000;
	{
	.reg .b32 %temp; 
	mov.b64 	{%temp, %r14}, %fd31;
	}
	and.b32  	%r3, %r14, 2146435072;
	setp.eq.s32 	%p4, %r3, 1075838976;
	abs.f64 	%fd2, %fd1;
	{ // callseq 0, 0
	.param .b64 param0;
	st.param.f64 	[param0], %fd2;
	.param .b64 param1;
	st.param.f64 	[param1], 0d4022000000000000;
	.param .b64 retval0;
	call.uni (retval0), 
	__internal_accurate_pow, 
	(
	param0, 
	param1
	);
	ld.param.f64 	%fd32, [retval0];
	} // callseq 0
	setp.lt.s32 	%p5, %r1, 0;
	neg.f64 	%fd34, %fd32;
	selp.f64 	%fd35, %fd34, %fd32, %p4;
	selp.f64 	%fd93, %fd35, %fd32, %p5;
	setp.neu.f64 	%p6, %fd1, 0d0000000000000000;
	@%p6 bra 	$L__BB0_3;
	setp.eq.s32 	%p7, %r3, 1075838976;
	selp.b32 	%r15, %r1, 0, %p7;
	setp.lt.s32 	%p8, %r14, 0;
	or.b32  	%r16, %r15, 2146435072;
	selp.b32 	%r17, %r16, %r15, %p8;
	mov.b32 	%r18, 0;
	mov.b64 	%fd93, {%r18, %r17};
$L__BB0_3:
	setp.neu.f64 	%p9, %fd1, 0d0000000000000000;
	setp.lt.s32 	%p10, %r1, 0;
	add.f64 	%fd36, %fd1, 0d4022000000000000;
	{
	.reg .b32 %temp; 
	mov.b64 	{%temp, %r19}, %fd36;
	}
	and.b32  	%r20, %r19, 2146435072;
	setp.eq.s32 	%p11, %r20, 2146435072;
	setp.nan.f64 	%p12, %fd1, %fd1;
	mov.f64 	%fd37, 0d4022000000000000;
	add.rn.f64 	%fd38, %fd1, %fd37;
	selp.f64 	%fd39, %fd38, %fd93, %p11;
	selp.f64 	%fd6, %fd39, %fd93, %p12;
	mov.f64 	%fd40, 0d4020000000000000;
	{
	.reg .b32 %temp; 
	mov.b64 	{%temp, %r21}, %fd40;
	}
	and.b32  	%r5, %r21, 2146435072;
	setp.eq.s32 	%p13, %r5, 1071644672;
	{ // callseq 1, 0
	.param .b64 param0;
	st.param.f64 	[param0], %fd2;
	.param .b64 param1;
	st.param.f64 	[param1], 0d4020000000000000;
	.param .b64 retval0;
	call.uni (retval0), 
	__internal_accurate_pow, 
	(
	param0, 
	param1
	);
	ld.param.f64 	%fd41, [retval0];
	} // callseq 1
	neg.f64 	%fd43, %fd41;
	selp.f64 	%fd44, %fd43, %fd41, %p13;
	selp.f64 	%fd94, %fd44, %fd41, %p10;
	@%p9 bra 	$L__BB0_5;
	setp.eq.s32 	%p14, %r5, 1071644672;
	selp.b32 	%r22, %r1, 0, %p14;
	setp.lt.s32 	%p15, %r21, 0;
	or.b32  	%r23, %r22, 2146435072;
	selp.b32 	%r24, %r23, %r22, %p15;
	mov.b32 	%r25, 0;
	mov.b64 	%fd94, {%r25, %r24};
$L__BB0_5:
	setp.nan.f64 	%p16, %fd1, %fd1;
	setp.neu.f64 	%p17, %fd1, 0d0000000000000000;
	setp.lt.s32 	%p18, %r1, 0;
	add.f64 	%fd45, %fd1, 0d4020000000000000;
	{
	.reg .b32 %temp; 
	mov.b64 	{%temp, %r26}, %fd45;
	}
	and.b32  	%r27, %r26, 2146435072;
	setp.eq.s32 	%p19, %r27, 2146435072;
	mov.f64 	%fd46, 0d4020000000000000;
	add.rn.f64 	%fd47, %fd1, %fd46;
	selp.f64 	%fd48, %fd47, %fd94, %p19;
	selp.f64 	%fd49, %fd48, %fd94, %p16;
	mul.f64 	%fd50, %fd49, 0d40E6800000000000;
	fma.rn.f64 	%fd10, %fd6, 0dC0C4000000000000, %fd50;
	mov.f64 	%fd51, 0d401C000000000000;
	{
	.reg .b32 %temp; 
	mov.b64 	{%temp, %r28}, %fd51;
	}
	and.b32  	%r7, %r28, 2146435072;
	setp.eq.s32 	%p20, %r7, 1074790400;
	{ // callseq 2, 0
	.param .b64 param0;
	st.param.f64 	[param0], %fd2;
	.param .b64 param1;
	st.param.f64 	[param1], 0d401C000000000000;
	.param .b64 retval0;
	call.uni (retval0), 
	__internal_accurate_pow, 
	(
	param0, 
	param1
	);
	ld.param.f64 	%fd52, [retval0];
	} // callseq 2
	neg.f64 	%fd54, %fd52;
	selp.f64 	%fd55, %fd54, %fd52, %p20;
	selp.f64 	%fd95, %fd55, %fd52, %p18;
	@%p17 bra 	$L__BB0_7;
	setp.eq.s32 	%p21, %r7, 1074790400;
	selp.b32 	%r29, %r1, 0, %p21;
	setp.lt.s32 	%p22, %r28, 0;
	or.b32  	%r30, %r29, 2146435072;
	selp.b32 	%r31, %r30, %r29, %p22;
	mov.b32 	%r32, 0;
	mov.b64 	%fd95, {%r32, %r31};
$L__BB0_7:
	setp.nan.f64 	%p23, %fd1, %fd1;
	setp.neu.f64 	%p24, %fd1, 0d0000000000000000;
	setp.lt.s32 	%p25, %r1, 0;
	add.f64 	%fd56, %fd1, 0d401C000000000000;
	{
	.reg .b32 %temp; 
	mov.b64 	{%temp, %r33}, %fd56;
	}
	and.b32  	%r34, %r33, 2146435072;
	setp.eq.s32 	%p26, %r34, 2146435072;
	mov.f64 	%fd57, 0d401C000000000000;
	add.rn.f64 	%fd58, %fd1, %fd57;
	selp.f64 	%fd59, %fd58, %fd95, %p26;
	selp.f64 	%fd60, %fd59, %fd95, %p23;
	fma.rn.f64 	%fd14, %fd60, 0dC0F4000000000000, %fd10;
	mov.f64 	%fd61, 0d4018000000000000;
	{
	.reg .b32 %temp; 
	mov.b64 	{%temp, %r35}, %fd61;
	}
	and.b32  	%r9, %r35, 2146435072;
	setp.eq.s32 	%p27, %r9, 1073741824;
	{ // callseq 3, 0
	.param .b64 param0;
	st.param.f64 	[param0], %fd2;
	.param .b64 param1;
	st.param.f64 	[param1], 0d4018000000000000;
	.param .b64 retval0;
	call.uni (retval0), 
	__internal_accurate_pow, 
	(
	param0, 
	param1
	);
	ld.param.f64 	%fd62, [retval0];
	} // callseq 3
	neg.f64 	%fd64, %fd62;
	selp.f64 	%fd65, %fd64, %fd62, %p27;
	selp.f64 	%fd96, %fd65, %fd62, %p25;
	@%p24 bra 	$L__BB0_9;
	setp.eq.s32 	%p28, %r9, 1073741824;
	selp.b32 	%r36, %r1, 0, %p28;
	setp.lt.s32 	%p29, %r35, 0;
	or.b32  	%r37, %r36, 2146435072;
	selp.b32 	%r38, %r37, %r36, %p29;
	mov.b32 	%r39, 0;
	mov.b64 	%fd96, {%r39, %r38};
$L__BB0_9:
	setp.nan.f64 	%p30, %fd1, %fd1;
	setp.neu.f64 	%p31, %fd1, 0d0000000000000000;
	setp.lt.s32 	%p32, %r1, 0;
	add.f64 	%fd66, %fd1, 0d4018000000000000;
	{
	.reg .b32 %temp; 
	mov.b64 	{%temp, %r40}, %fd66;
	}
	and.b32  	%r41, %r40, 2146435072;
	setp.eq.s32 	%p33, %r41, 2146435072;
	mov.f64 	%fd67, 0d4018000000000000;
	add.rn.f64 	%fd68, %fd1, %fd67;
	selp.f64 	%fd69, %fd68, %fd96, %p33;
	selp.f64 	%fd70, %fd69, %fd96, %p30;
	fma.rn.f64 	%fd18, %fd70, 0d40F1800000000000, %fd14;
	mov.f64 	%fd71, 0d4014000000000000;
	{
	.reg .b32 %temp; 
	mov.b64 	{%temp, %r42}, %fd71;
	}
	and.b32  	%r11, %r42, 2146435072;
	setp.eq.s32 	%p34, %r11, 1074790400;
	{ // callseq 4, 0
	.param .b64 param0;
	st.param.f64 	[param0], %fd2;
	.param .b64 param1;
	st.param.f64 	[param1], 0d4014000000000000;
	.param .b64 retval0;
	call.uni (retval0), 
	__internal_accurate_pow, 
	(
	param0, 
	param1
	);
	ld.param.f64 	%fd72, [retval0];
	} // callseq 4
	neg.f64 	%fd74, %fd72;
	selp.f64 	%fd75, %fd74, %fd72, %p34;
	selp.f64 	%fd97, %fd75, %fd72, %p32;
	@%p31 bra 	$L__BB0_11;
	setp.eq.s32 	%p35, %r11, 1074790400;
	selp.b32 	%r43, %r1, 0, %p35;
	setp.lt.s32 	%p36, %r42, 0;
	or.b32  	%r44, %r43, 2146435072;
	selp.b32 	%r45, %r44, %r43, %p36;
	mov.b32 	%r46, 0;
	mov.b64 	%fd97, {%r46, %r45};
$L__BB0_11:
	setp.nan.f64 	%p37, %fd1, %fd1;
	setp.neu.f64 	%p38, %fd1, 0d0000000000000000;
	setp.lt.s32 	%p39, %r1, 0;
	add.f64 	%fd76, %fd1, 0d4014000000000000;
	{
	.reg .b32 %temp; 
	mov.b64 	{%temp, %r47}, %fd76;
	}
	and.b32  	%r48, %r47, 2146435072;
	setp.eq.s32 	%p40, %r48, 2146435072;
	mov.f64 	%fd77, 0d4014000000000000;
	add.rn.f64 	%fd78, %fd1, %fd77;
	selp.f64 	%fd79, %fd78, %fd97, %p40;
	selp.f64 	%fd80, %fd79, %fd97, %p37;
	fma.rn.f64 	%fd22, %fd80, 0dC0DE000000000000, %fd18;
	mov.f64 	%fd81, 0d4010000000000000;
	{
	.reg .b32 %temp; 
	mov.b64 	{%temp, %r49}, %fd81;
	}
	and.b32  	%r13, %r49, 2146435072;
	setp.eq.s32 	%p41, %r13, 1072693248;
	{ // callseq 5, 0
	.param .b64 param0;
	st.param.f64 	[param0], %fd2;
	.param .b64 param1;
	st.param.f64 	[param1], 0d4010000000000000;
	.param .b64 retval0;
	call.uni (retval0), 
	__internal_accurate_pow, 
	(
	param0, 
	param1
	);
	ld.param.f64 	%fd82, [retval0];
	} // callseq 5
	neg.f64 	%fd84, %fd82;
	selp.f64 	%fd85, %fd84, %fd82, %p41;
	selp.f64 	%fd98, %fd85, %fd82, %p39;
	@%p38 bra 	$L__BB0_13;
	setp.eq.s32 	%p42, %r13, 1072693248;
	selp.b32 	%r50, %r1, 0, %p42;
	setp.lt.s32 	%p43, %r49, 0;
	or.b32  	%r51, %r50, 2146435072;
	selp.b32 	%r52, %r51, %r50, %p43;
	mov.b32 	%r53, 0;
	mov.b64 	%fd98, {%r53, %r52};
$L__BB0_13:
	setp.eq.f64 	%p44, %fd1, 0d3FF0000000000000;
	setp.nan.f64 	%p45, %fd1, %fd1;
	add.f64 	%fd86, %fd1, 0d4010000000000000;
	{
	.reg .b32 %temp; 
	mov.b64 	{%temp, %r54}, %fd86;
	}
	and.b32  	%r55, %r54, 2146435072;
	setp.eq.s32 	%p46, %r55, 2146435072;
	mov.f64 	%fd87, 0d4010000000000000;
	add.rn.f64 	%fd88, %fd1, %fd87;
	selp.f64 	%fd89, %fd88, %fd98, %p46;
	selp.f64 	%fd90, %fd89, %fd98, %p45;
	fma.rn.f64 	%fd91, %fd90, 0d40B4000000000000, %fd22;
	selp.f64 	%fd92, 0d0000000000000000, %fd91, %p44;
	mul.f64 	%fd99, %fd28, %fd92;
$L__BB0_14:
	cvta.to.global.u64 	%rd2, %rd1;
	st.global.f64 	[%rd2], %fd99;
	ret;

}
.func  (.param .b64 func_retval0) __internal_accurate_pow(
	.param .b64 __internal_accurate_pow_param_0,
	.param .b64 __internal_accurate_pow_param_1
)
{
	.reg .pred 	%p<8>;
	.reg .b32 	%r<49>;
	.reg .b32 	%f<3>;
	.reg .b64 	%fd<109>;

	ld.param.f64 	%fd10, [__internal_accurate_pow_param_0];
	ld.param.f64 	%fd11, [__internal_accurate_pow_param_1];
	{
	.reg .b32 %temp; 
	mov.b64 	{%temp, %r46}, %fd10;
	}
	{
	.reg .b32 %temp; 
	mov.b64 	{%r45, %temp}, %fd10;
	}
	shr.u32 	%r47, %r46, 20;
	setp.gt.u32 	%p1, %r46, 1048575;
	@%p1 bra 	$L__BB1_2;
	mul.f64 	%fd12, %fd10, 0d4350000000000000;
	{
	.reg .b32 %temp; 
	mov.b64 	{%temp, %r46}, %fd12;
	}
	{
	.reg .b32 %temp; 
	mov.b64 	{%r45, %temp}, %fd12;
	}
	shr.u32 	%r16, %r46, 20;
	add.s32 	%r47, %r16, -54;
$L__BB1_2:
	add.s32 	%r48, %r47, -1023;
	and.b32  	%r17, %r46, -2146435073;
	or.b32  	%r18, %r17, 1072693248;
	mov.b64 	%fd107, {%r45, %r18};
	setp.lt.u32 	%p2, %r18, 1073127583;
	@%p2 bra 	$L__BB1_4;
	{
	.reg .b32 %temp; 
	mov.b64 	{%r19, %temp}, %fd107;
	}
	{
	.reg .b32 %temp; 
	mov.b64 	{%temp, %r20}, %fd107;
	}
	add.s32 	%r21, %r20, -1048576;
	mov.b64 	%fd107, {%r19, %r21};
	add.s32 	%r48, %r47, -1022;
$L__BB1_4:
	add.f64 	%fd13, %fd107, 0dBFF0000000000000;
	add.f64 	%fd14, %fd107, 0d3FF0000000000000;
	rcp.approx.ftz.f64 	%fd15, %fd14;
	neg.f64 	%fd16, %fd14;
	fma.rn.f64 	%fd17, %fd16, %fd15, 0d3FF0000000000000;
	fma.rn.f64 	%fd18, %fd17, %fd17, %fd17;
	fma.rn.f64 	%fd19, %fd18, %fd15, %fd15;
	mul.f64 	%fd20, %fd13, %fd19;
	fma.rn.f64 	%fd21, %fd13, %fd19, %fd20;
	mul.f64 	%fd22, %fd21, %fd21;
	fma.rn.f64 	%fd23, %fd22, 0d3EB0F5FF7D2CAFE2, 0d3ED0F5D241AD3B5A;
	fma.rn.f64 	%fd24, %fd23, %fd22, 0d3EF3B20A75488A3F;
	fma.rn.f64 	%fd25, %fd24, %fd22, 0d3F1745CDE4FAECD5;
	fma.rn.f64 	%fd26, %fd25, %fd22, 0d3F3C71C7258A578B;
	fma.rn.f64 	%fd27, %fd26, %fd22, 0d3F6249249242B910;
	fma.rn.f64 	%fd28, %fd27, %fd22, 0d3F89999999999DFB;
	sub.f64 	%fd29, %fd13, %fd21;
	add.f64 	%fd30, %fd29, %fd29;
	neg.f64 	%fd31, %fd21;
	fma.rn.f64 	%fd32, %fd31, %fd13, %fd30;
	mul.f64 	%fd33, %fd19, %fd32;
	fma.rn.f64 	%fd34, %fd22, %fd28, 0d3FB5555555555555;
	mov.f64 	%fd35, 0d3FB5555555555555;
	sub.f64 	%fd36, %fd35, %fd34;
	fma.rn.f64 	%fd37, %fd22, %fd28, %fd36;
	add.f64 	%fd38, %fd37, 0dBC46A4CB00B9E7B0;
	add.f64 	%fd39, %fd34, %fd38;
	sub.f64 	%fd40, %fd34, %fd39;
	add.f64 	%fd41, %fd38, %fd40;
	mul.rn.f64 	%fd42, %fd21, %fd21;
	neg.f64 	%fd43, %fd42;
	fma.rn.f64 	%fd44, %fd21, %fd21, %fd43;
	{
	.reg .b32 %temp; 
	mov.b64 	{%r22, %temp}, %fd33;
	}
	{
	.reg .b32 %temp; 
	mov.b64 	{%temp, %r23}, %fd33;
	}
	add.s32 	%r24, %r23, 1048576;
	mov.b64 	%fd45, {%r22, %r24};
	fma.rn.f64 	%fd46, %fd21, %fd45, %fd44;
	mul.rn.f64 	%fd47, %fd42, %fd21;
	neg.f64 	%fd48, %fd47;
	fma.rn.f64 	%fd49, %fd42, %fd21, %fd48;
	fma.rn.f64 	%fd50, %fd42, %fd33, %fd49;
	fma.rn.f64 	%fd51, %fd46, %fd21, %fd50;
	mul.rn.f64 	%fd52, %fd39, %fd47;
	neg.f64 	%fd53, %fd52;
	fma.rn.f64 	%fd54, %fd39, %fd47, %fd53;
	fma.rn.f64 	%fd55, %fd39, %fd51, %fd54;
	fma.rn.f64 	%fd56, %fd41, %fd47, %fd55;
	add.f64 	%fd57, %fd52, %fd56;
	sub.f64 	%fd58, %fd52, %fd57;
	add.f64 	%fd59, %fd56, %fd58;
	add.f64 	%fd60, %fd21, %fd57;
	sub.f64 	%fd61, %fd21, %fd60;
	add.f64 	%fd62, %fd57, %fd61;
	add.f64 	%fd63, %fd59, %fd62;
	add.f64 	%fd64, %fd33, %fd63;
	add.f64 	%fd65, %fd60, %fd64;
	sub.f64 	%fd66, %fd60, %fd65;
	add.f64 	%fd67, %fd64, %fd66;
	xor.b32  	%r25, %r48, -2147483648;
	mov.b32 	%r26, 1127219200;
	mov.b64 	%fd68, {%r25, %r26};
	mov.b32 	%r27, -2147483648;
	mov.b64 	%fd69, {%r27, %r26};
	sub.f64 	%fd70, %fd68, %fd69;
	fma.rn.f64 	%fd71, %fd70, 0d3FE62E42FEFA39EF, %fd65;
	fma.rn.f64 	%fd72, %fd70, 0dBFE62E42FEFA39EF, %fd71;
	sub.f64 	%fd73, %fd72, %fd65;
	sub.f64 	%fd74, %fd67, %fd73;
	fma.rn.f64 	%fd75, %fd70, 0d3C7ABC9E3B39803F, %fd74;
	add.f64 	%fd76, %fd71, %fd75;
	sub.f64 	%fd77, %fd71, %fd76;
	add.f64 	%fd78, %fd75, %fd77;
	{
	.reg .b32 %temp; 
	mov.b64 	{%temp, %r28}, %fd11;
	}
	{
	.reg .b32 %temp; 
	mov.b64 	{%r29, %temp}, %fd11;
	}
	shl.b32 	%r30, %r28, 1;
	setp.gt.u32 	%p3, %r30, -33554433;
	and.b32  	%r31, %r28, -15728641;
	selp.b32 	%r32, %r31, %r28, %p3;
	mov.b64 	%fd79, {%r29, %r32};
	mul.rn.f64 	%fd80, %fd76, %fd79;
	neg.f64 	%fd81, %fd80;
	fma.rn.f64 	%fd82, %fd76, %fd79, %fd81;
	fma.rn.f64 	%fd83, %fd78, %fd79, %fd82;
	add.f64 	%fd4, %fd80, %fd83;
	sub.f64 	%fd84, %fd80, %fd4;
	add.f64 	%fd5, %fd83, %fd84;
	fma.rn.f64 	%fd85, %fd4, 0d3FF71547652B82FE, 0d4338000000000000;
	{
	.reg .b32 %temp; 
	mov.b64 	{%r13, %temp}, %fd85;
	}
	mov.f64 	%fd86, 0dC338000000000000;
	add.rn.f64 	%fd87, %fd85, %fd86;
	fma.rn.f64 	%fd88, %fd87, 0dBFE62E42FEFA39EF, %fd4;
	fma.rn.f64 	%fd89, %fd87, 0dBC7ABC9E3B39803F, %fd88;
	fma.rn.f64 	%fd90, %fd89, 0d3E5ADE1569CE2BDF, 0d3E928AF3FCA213EA;
	fma.rn.f64 	%fd91, %fd90, %fd89, 0d3EC71DEE62401315;
	fma.rn.f64 	%fd92, %fd91, %fd89, 0d3EFA01997C89EB71;
	fma.rn.f64 	%fd93, %fd92, %fd89, 0d3F2A01A014761F65;
	fma.rn.f64 	%fd94, %fd93, %fd89, 0d3F56C16C1852B7AF;
	fma.rn.f64 	%fd95, %fd94, %fd89, 0d3F81111111122322;
	fma.rn.f64 	%fd96, %fd95, %fd89, 0d3FA55555555502A1;
	fma.rn.f64 	%fd97, %fd96, %fd89, 0d3FC5555555555511;
	fma.rn.f64 	%fd98, %fd97, %fd89, 0d3FE000000000000B;
	fma.rn.f64 	%fd99, %fd98, %fd89, 0d3FF0000000000000;
	fma.rn.f64 	%fd100, %fd99, %fd89, 0d3FF0000000000000;
	{
	.reg .b32 %temp; 
	mov.b64 	{%r14, %temp}, %fd100;
	}
	{
	.reg .b32 %temp; 
	mov.b64 	{%temp, %r15}, %fd100;
	}
	shl.b32 	%r33, %r13, 20;
	add.s32 	%r34, %r33, %r15;
	mov.b64 	%fd108, {%r14, %r34};
	{
	.reg .b32 %temp; 
	mov.b64 	{%temp, %r35}, %fd4;
	}
	mov.b32 	%f2, %r35;
	abs.f32 	%f1, %f2;
	setp.lt.f32 	%p4, %f1, 0f4086232B;
	@%p4 bra 	$L__BB1_7;
	setp.lt.f64 	%p5, %fd4, 0d0000000000000000;
	add.f64 	%fd101, %fd4, 0d7FF0000000000000;
	selp.f64 	%fd108, 0d0000000000000000, %fd101, %p5;
	setp.geu.f32 	%p6, %f1, 0f40874800;
	@%p6 bra 	$L__BB1_7;
	shr.u32 	%r36, %r13, 31;
	add.s32 	%r37, %r13, %r36;
	shr.s32 	%r38, %r37, 1;
	shl.b32 	%r39, %r38, 20;
	add.s32 	%r40, %r15, %r39;
	mov.b64 	%fd102, {%r14, %r40};
	sub.s32 	%r41, %r13, %r38;
	shl.b32 	%r42, %r41, 20;
	add.s32 	%r43, %r42, 1072693248;
	mov.b32 	%r44, 0;
	mov.b64 	%fd103, {%r44, %r43};
	mul.f64 	%fd108, %fd103, %fd102;
$L__BB1_7:
	abs.f64 	%fd104, %fd108;
	setp.eq.f64 	%p7, %fd104, 0d7FF0000000000000;
	fma.rn.f64 	%fd105, %fd108, %fd5, %fd108;
	selp.f64 	%fd106, %fd108, %fd105, %p7;
	st.param.f64 	[func_retval0], %fd106;
	ret;

}


// ===== COMPILED SASS (sm_100) =====

	.target	sm_100

	.elftype	@"ET_EXEC"


//--------------------- .note.nv.tkinfo           --------------------------
	.section	.note.nv.tkinfo,"",@"SHT_NOTE"
	.sectionflags	@"SHF_NOTE_NV_TKINFO"
	.tkinfo
        /*0018*/ 	.word	0x00000002
        /*0030*/ 	.string	""
        /*0030*/ 	.string	"ptxas"
        /*0030*/ 	.string	"Cuda compilation tools, release 13.0, V13.0.88"
        /*0030*/ 	.string	"Build cuda_13.0.r13.0/compiler.36424714_0"
        /*0030*/ 	.string	"-arch sm_100 -m 64 "



//--------------------- .note.nv.cuinfo           --------------------------
	.section	.note.nv.cuinfo,"",@"SHT_NOTE"
	.sectionflags	@"SHF_NOTE_NV_CUINFO"
        /*0018*/ 	.short	0x0002
        /*001a*/ 	.short	0x0064
        /*001c*/ 	.short	0x0082
	.zero		2


//--------------------- .nv.info                  --------------------------
	.section	.nv.info,"",@"SHT_CUDA_INFO"
	.align	4


	//----- nvinfo : EIATTR_REGCOUNT
	.align		4
        /*0000*/ 	.byte	0x04, 0x2f
        /*0002*/ 	.short	(.L_1 - .L_0)
	.align		4
.L_0:
        /*0004*/ 	.word	index@(_Z8kernel_1ddPd)
        /*0008*/ 	.word	0x0000001e


	//----- nvinfo : EIATTR_FRAME_SIZE
	.align		4
.L_1:
        /*000c*/ 	.byte	0x04, 0x11
        /*000e*/ 	.short	(.L_3 - .L_2)
	.align		4
.L_2:
        /*0010*/ 	.word	index@($_Z8kernel_1ddPd$__internal_accurate_pow)
        /*0014*/ 	.word	0x00000000


	//----- nvinfo : EIATTR_FRAME_SIZE
	.align		4
.L_3:
        /*0018*/ 	.byte	0x04, 0x11
        /*001a*/ 	.short	(.L_5 - .L_4)
	.align		4
.L_4:
        /*001c*/ 	.word	index@(_Z8kernel_1ddPd)
        /*0020*/ 	.word	0x00000000


	//----- nvinfo : EIATTR_MIN_STACK_SIZE
	.align		4
.L_5:
        /*0024*/ 	.byte	0x04, 0x12
        /*0026*/ 	.short	(.L_7 - .L_6)
	.align		4
.L_6:
        /*0028*/ 	.word	index@(_Z8kernel_1ddPd)
        /*002c*/ 	.word	0x00000000
.L_7:


//--------------------- .nv.compat                --------------------------
	.section	.nv.compat,"",@"SHT_CUDA_COMPAT_INFO"
	.align	4
        /*0000*/ 	.byte	0x02, 0x09, 0x00, 0x00, 0x02, 0x02, 0x01, 0x00, 0x02, 0x05, 0x05, 0x00, 0x03, 0x07, 0x01, 0x01
        /*0010*/ 	.byte	0x02, 0x03, 0x00, 0x00, 0x02, 0x06, 0x01, 0x00, 0x04, 0x0b, 0x08, 0x00, 0x01, 0x00, 0x00, 0x00
        /*0020*/ 	.byte	0x00, 0x00, 0x00, 0x00


//--------------------- .nv.info._Z8kernel_1ddPd  --------------------------
	.section	.nv.info._Z8kernel_1ddPd,"",@"SHT_CUDA_INFO"
	.sectionflags	@""
	.align	4


	//----- nvinfo : EIATTR_CUDA_API_VERSION
	.align		4
        /*0000*/ 	.byte	0x04, 0x37
        /*0002*/ 	.short	(.L_9 - .L_8)
.L_8:
        /*0004*/ 	.word	0x00000082


	//----- nvinfo : EIATTR_KPARAM_INFO
	.align		4
.L_9:
        /*0008*/ 	.byte	0x04, 0x17
        /*000a*/ 	.short	(.L_11 - .L_10)
.L_10:
        /*000c*/ 	.word	0x00000000
        /*0010*/ 	.short	0x0002
        /*0012*/ 	.short	0x0010
        /*0014*/ 	.byte	0x00, 0xf5, 0x21, 0x00


	//----- nvinfo : EIATTR_KPARAM_INFO
	.align		4
.L_11:
        /*0018*/ 	.byte	0x04, 0x17
        /*001a*/ 	.short	(.L_13 - .L_12)
.L_12:
        /*001c*/ 	.word	0x00000000
        /*0020*/ 	.short	0x0001
        /*0022*/ 	.short	0x0008
        /*0024*/ 	.byte	0x00, 0xf0, 0x21, 0x00


	//----- nvinfo : EIATTR_KPARAM_INFO
	.align		4
.L_13:
        /*0028*/ 	.byte	0x04, 0x17
        /*002a*/ 	.short	(.L_15 - .L_14)
.L_14:
        /*002c*/ 	.word	0x00000000
        /*0030*/ 	.short	0x0000
        /*0032*/ 	.short	0x0000
        /*0034*/ 	.byte	0x00, 0xf0, 0x21, 0x00


	//----- nvinfo : EIATTR_SPARSE_MMA_MASK
	.align		4
.L_15:
        /*0038*/ 	.byte	0x03, 0x50
        /*003a*/ 	.short	0x0000


	//----- nvinfo : EIATTR_MAXREG_COUNT
	.align		4
        /*003c*/ 	.byte	0x03, 0x1b
        /*003e*/ 	.short	0x00ff


	//----- nvinfo : EIATTR_MERCURY_ISA_VERSION
	.align		4
        /*0040*/ 	.byte	0x03, 0x5f
        /*0042*/ 	.short	0x0101


	//----- nvinfo : EIATTR_VRC_CTA_INIT_COUNT
	.align		4
        /*0044*/ 	.byte	0x02, 0x4a
	.zero		1
	.zero		1


	//----- nvinfo : EIATTR_EXIT_INSTR_OFFSETS
	.align		4
        /*0048*/ 	.byte	0x04, 0x1c
        /*004a*/ 	.short	(.L_17 - .L_16)


	//   ....[0]....
.L_16:
        /*004c*/ 	.word	0x00000890


	//----- nvinfo : EIATTR_CRS_STACK_SIZE
	.align		4
.L_17:
        /*0050*/ 	.byte	0x04, 0x1e
        /*0052*/ 	.short	(.L_19 - .L_18)
.L_18:
        /*0054*/ 	.word	0x00000000


	//----- nvinfo : EIATTR_CBANK_PARAM_SIZE
	.align		4
.L_19:
        /*0058*/ 	.byte	0x03, 0x19
        /*005a*/ 	.short	0x0018


	//----- nvinfo : EIATTR_PARAM_CBANK
	.align		4
        /*005c*/ 	.byte	0x04, 0x0a
        /*005e*/ 	.short	(.L_21 - .L_20)
	.align		4
.L_20:
        /*0060*/ 	.word	index@(.nv.constant0._Z8kernel_1ddPd)
        /*0064*/ 	.short	0x0380
        /*0066*/ 	.short	0x0018


	//----- nvinfo : EIATTR_SW_WAR
	.align		4
.L_21:
        /*0068*/ 	.byte	0x04, 0x36
        /*006a*/ 	.short	(.L_23 - .L_22)
.L_22:
        /*006c*/ 	.word	0x00000008
.L_23:


//--------------------- .nv.callgraph             --------------------------
	.section	.nv.callgraph,"",@"SHT_CUDA_CALLGRAPH"
	.align	4
	.sectionentsize	8
	.align		4
        /*0000*/ 	.word	0x00000000
	.align		4
        /*0004*/ 	.word	0xffffffff
	.align		4
        /*0008*/ 	.word	0x00000000
	.align		4
        /*000c*/ 	.word	0xfffffffe
	.align		4
        /*0010*/ 	.word	0x00000000
	.align		4
        /*0014*/ 	.word	0xfffffffd
	.align		4
        /*0018*/ 	.word	0x00000000
	.align		4
        /*001c*/ 	.word	0xfffffffc


//--------------------- .text._Z8kernel_1ddPd     --------------------------
	.section	.text._Z8kernel_1ddPd,"ax",@progbits
	.align	128
        .global         _Z8kernel_1ddPd
        .type           _Z8kernel_1ddPd,@function
        .size           _Z8kernel_1ddPd,(.L_x_3 - _Z8kernel_1ddPd)
        .other          _Z8kernel_1ddPd,@"STO_CUDA_ENTRY STV_DEFAULT"
_Z8kernel_1ddPd:
.text._Z8kernel_1ddPd:
[----:B------:R-:W-:Y:S08]  /*0000*/  LDC R1, c[0x0][0x37c] ;  /* 0x0000df00ff017b82 */ /* 0x000ff00000000800 */
[----:B------:R-:W0:Y:S01]  /*0010*/  LDC.64 R4, c[0x0][0x380] ;  /* 0x0000e000ff047b82 */ /* 0x000e220000000a00 */
[----:B------:R-:W1:Y:S07]  /*0020*/  LDCU.64 UR8, c[0x0][0x358] ;  /* 0x00006b00ff0877ac */ /* 0x000e6e0008000a00 */
[----:B------:R-:W0:Y:S02]  /*0030*/  LDC.64 R2, c[0x0][0x388] ;  /* 0x0000e200ff027b82 */ /* 0x000e240000000a00 */
[----:B0-----:R-:W-:Y:S01]  /*0040*/  DMUL R4, R4, R2 ;  /* 0x0000000204047228 */ /* 0x001fe20000000000 */
[----:B------:R-:W-:-:S07]  /*0050*/  CS2R R2, SRZ ;  /* 0x0000000000027805 */ /* 0x000fce000001ff00 */
[----:B------:R-:W-:-:S06]  /*0060*/  DSETP.GT.AND P0, PT, R4, 1, PT ;  /* 0x3ff000000400742a */ /* 0x000fcc0003f04000 */
[----:B------:R-:W-:-:S14]  /*0070*/  DSETP.LT.OR P0, PT, R4, RZ, P0 ;  /* 0x000000ff0400722a */ /* 0x000fdc0000701400 */
[----:B-1----:R-:W-:Y:S05]  /*0080*/  @P0 BRA `(.L_x_0) ;  /* 0x0000000400f80947 */ /* 0x002fea0003800000 */
[----:B------:R-:W-:Y:S01]  /*0090*/  DADD R2, -RZ, |R4| ;  /* 0x00000000ff027229 */ /* 0x000fe20000000504 */
[----:B------:R-:W-:Y:S01]  /*00a0*/  MOV R0, 0xe0 ;  /* 0x000000e000007802 */ /* 0x000fe20000000f00 */
[----:B------:R-:W-:Y:S01]  /*00b0*/  UMOV UR4, URZ ;  /* 0x000000ff00047c82 */ /* 0x000fe20008000000 */
[----:B------:R-:W-:-:S08]  /*00c0*/  UMOV UR5, 0x40220000 ;  /* 0x4022000000057882 */ /* 0x000fd00000000000 */
[----:B------:R-:W-:Y:S05]  /*00d0*/  CALL.REL.NOINC `($_Z8kernel_1ddPd$__internal_accurate_pow) ;  /* 0x0000000400f07944 */ /* 0x000fea0003c00000 */
[C---:B------:R-:W-:Y:S01]  /*00e0*/  DSETP.NEU.AND P2, PT, R4.reuse, RZ, PT ;  /* 0x000000ff0400722a */ /* 0x040fe20003f4d000 */
[----:B------:R-:W-:Y:S01]  /*00f0*/  ISETP.GE.AND P0, PT, R5, RZ, PT ;  /* 0x000000ff0500720c */ /* 0x000fe20003f06270 */
[C---:B------:R-:W-:Y:S01]  /*0100*/  DADD R6, R4.reuse, 9 ;  /* 0x4022000004067429 */ /* 0x040fe20000000000 */
[----:B------:R-:W-:Y:S01]  /*0110*/  UMOV UR5, 0x40200000 ;  /* 0x4020000000057882 */ /* 0x000fe20000000000 */
[----:B------:R-:W-:Y:S02]  /*0120*/  DADD R10, -RZ, -R2 ;  /* 0x00000000ff0a7229 */ /* 0x000fe40000000902 */
[----:B------:R-:W-:Y:S02]  /*0130*/  DADD R8, R4, 9 ;  /* 0x4022000004087429 */ /* 0x000fe40000000000 */
[----:B------:R-:W-:-:S04]  /*0140*/  DADD R12, -RZ, |R4| ;  /* 0x00000000ff0c7229 */ /* 0x000fc80000000504 */
[----:B------:R-:W-:Y:S02]  /*0150*/  LOP3.LUT R0, R7, 0x7ff00000, RZ, 0xc0, !PT ;  /* 0x7ff0000007007812 */ /* 0x000fe400078ec0ff */
[----:B------:R-:W-:Y:S01]  /*0160*/  FSEL R6, R10, R2, !P0 ;  /* 0x000000020a067208 */ /* 0x000fe20004000000 */
[----:B------:R-:W-:Y:S01]  /*0170*/  @!P2 IMAD.MOV.U32 R6, RZ, RZ, RZ ;  /* 0x000000ffff06a224 */ /* 0x000fe200078e00ff */
[----:B------:R-:W-:Y:S01]  /*0180*/  FSEL R7, R11, R3, !P0 ;  /* 0x000000030b077208 */ /* 0x000fe20004000000 */
[----:B------:R-:W-:Y:S01]  /*0190*/  @!P2 IMAD.MOV.U32 R7, RZ, RZ, R5 ;  /* 0x000000ffff07a224 */ /* 0x000fe200078e0005 */
[----:B------:R-:W-:Y:S01]  /*01a0*/  ISETP.NE.AND P1, PT, R0, 0x7ff00000, PT ;  /* 0x7ff000000000780c */ /* 0x000fe20003f25270 */
[----:B------:R-:W-:Y:S01]  /*01b0*/  DSETP.NAN.AND P0, PT, R4, R4, PT ;  /* 0x000000040400722a */ /* 0x000fe20003f08000 */
[----:B------:R-:W-:Y:S01]  /*01c0*/  IMAD.MOV.U32 R2, RZ, RZ, R12 ;  /* 0x000000ffff027224 */ /* 0x000fe200078e000c */
[----:B------:R-:W-:Y:S01]  /*01d0*/  MOV R0, 0x240 ;  /* 0x0000024000007802 */ /* 0x000fe20000000f00 */
[----:B------:R-:W-:Y:S01]  /*01e0*/  IMAD.MOV.U32 R3, RZ, RZ, R13 ;  /* 0x000000ffff037224 */ /* 0x000fe200078e000d */
[----:B------:R-:W-:-:S02]  /*01f0*/  FSEL R27, R8, R6, !P1 ;  /* 0x00000006081b7208 */ /* 0x000fc40004800000 */
[-C--:B------:R-:W-:Y:S02]  /*0200*/  FSEL R9, R9, R7.reuse, !P1 ;  /* 0x0000000709097208 */ /* 0x080fe40004800000 */
[----:B------:R-:W-:Y:S02]  /*0210*/  FSEL R26, R27, R6, P0 ;  /* 0x000000061b1a7208 */ /* 0x000fe40000000000 */
[----:B------:R-:W-:-:S07]  /*0220*/  FSEL R27, R9, R7, P0 ;  /* 0x00000007091b7208 */ /* 0x000fce0000000000 */
[----:B------:R-:W-:Y:S05]  /*0230*/  CALL.REL.NOINC `($_Z8kernel_1ddPd$__internal_accurate_pow) ;  /* 0x0000000400987944 */ /* 0x000fea0003c00000 */
[C---:B------:R-:W-:Y:S01]  /*0240*/  DADD R6, R4.reuse, 8 ;  /* 0x4020000004067429 */ /* 0x040fe20000000000 */
[----:B------:R-:W-:Y:S01]  /*0250*/  @!P2 CS2R R2, SRZ ;  /* 0x000000000002a805 */ /* 0x000fe2000001ff00 */
[C---:B------:R-:W-:Y:S01]  /*0260*/  DADD R8, R4.reuse, 8 ;  /* 0x4020000004087429 */ /* 0x040fe20000000000 */
[----:B------:R-:W-:Y:S01]  /*0270*/  ISETP.GE.AND P2, PT, R5, RZ, PT ;  /* 0x000000ff0500720c */ /* 0x000fe20003f46270 */
[C---:B------:R-:W-:Y:S01]  /*0280*/  DSETP.NAN.AND P1, PT, R4.reuse, R4, PT ;  /* 0x000000040400722a */ /* 0x040fe20003f28000 */
[----:B------:R-:W-:Y:S01]  /*0290*/  MOV R0, 0x380 ;  /* 0x0000038000007802 */ /* 0x000fe20000000f00 */
[----:B------:R-:W-:Y:S01]  /*02a0*/  DSETP.NEU.AND P3, PT, R4, RZ, PT ;  /* 0x000000ff0400722a */ /* 0x000fe20003f6d000 */
[----:B------:R-:W-:-:S03]  /*02b0*/  UMOV UR5, 0x401c0000 ;  /* 0x401c000000057882 */ /* 0x000fc60000000000 */
[----:B------:R-:W-:-:S04]  /*02c0*/  LOP3.LUT R6, R7, 0x7ff00000, RZ, 0xc0, !PT ;  /* 0x7ff0000007067812 */ /* 0x000fc800078ec0ff */
[----:B------:R-:W-:-:S04]  /*02d0*/  ISETP.NE.AND P0, PT, R6, 0x7ff00000, PT ;  /* 0x7ff000000600780c */ /* 0x000fc80003f05270 */
[-C--:B------:R-:W-:Y:S02]  /*02e0*/  FSEL R7, R8, R2.reuse, !P0 ;  /* 0x0000000208077208 */ /* 0x080fe40004000000 */
[-C--:B------:R-:W-:Y:S02]  /*02f0*/  FSEL R9, R9, R3.reuse, !P0 ;  /* 0x0000000309097208 */ /* 0x080fe40004000000 */
[----:B------:R-:W-:Y:S01]  /*0300*/  FSEL R2, R7, R2, P1 ;  /* 0x0000000207027208 */ /* 0x000fe20000800000 */
[----:B------:R-:W-:Y:S01]  /*0310*/  DADD R6, -RZ, |R4| ;  /* 0x00000000ff067229 */ /* 0x000fe20000000504 */
[----:B------:R-:W-:-:S06]  /*0320*/  FSEL R3, R9, R3, P1 ;  /* 0x0000000309037208 */ /* 0x000fcc0000800000 */
[----:B------:R-:W-:-:S08]  /*0330*/  DMUL R2, R2, 46080 ;  /* 0x40e6800002027828 */ /* 0x000fd00000000000 */
[----:B------:R-:W-:Y:S01]  /*0340*/  DFMA R26, R26, -10240, R2 ;  /* 0xc0c400001a1a782b */ /* 0x000fe20000000002 */
[----:B------:R-:W-:Y:S02]  /*0350*/  IMAD.MOV.U32 R2, RZ, RZ, R6 ;  /* 0x000000ffff027224 */ /* 0x000fe400078e0006 */
[----:B------:R-:W-:-:S08]  /*0360*/  IMAD.MOV.U32 R3, RZ, RZ, R7 ;  /* 0x000000ffff037224 */ /* 0x000fd000078e0007 */
[----:B------:R-:W-:Y:S05]  /*0370*/  CALL.REL.NOINC `($_Z8kernel_1ddPd$__internal_accurate_pow) ;  /* 0x0000000400487944 */ /* 0x000fea0003c00000 */
[C---:B------:R-:W-:Y:S01]  /*0380*/  DADD R6, R4.reuse, 7 ;  /* 0x401c000004067429 */ /* 0x040fe20000000000 */
[----:B------:R-:W-:Y:S01]  /*0390*/  MOV R0, 0x4e0 ;  /* 0x000004e000007802 */ /* 0x000fe20000000f00 */
[----:B------:R-:W-:Y:S01]  /*03a0*/  DADD R10, -RZ, -R2 ;  /* 0x00000000ff0a7229 */ /* 0x000fe20000000902 */
[----:B------:R-:W-:Y:S01]  /*03b0*/  UMOV UR5, 0x40180000 ;  /* 0x4018000000057882 */ /* 0x000fe20000000000 */
[C---:B------:R-:W-:Y:S02]  /*03c0*/  DADD R8, R4.reuse, 7 ;  /* 0x401c000004087429 */ /* 0x040fe40000000000 */
[----:B------:R-:W-:-:S04]  /*03d0*/  DSETP.NAN.AND P1, PT, R4, R4, PT ;  /* 0x000000040400722a */ /* 0x000fc80003f28000 */
[----:B------:R-:W-:Y:S02]  /*03e0*/  LOP3.LUT R6, R7, 0x7ff00000, RZ, 0xc0, !PT ;  /* 0x7ff0000007067812 */ /* 0x000fe400078ec0ff */
[----:B------:R-:W-:Y:S01]  /*03f0*/  FSEL R2, R10, R2, !P2 ;  /* 0x000000020a027208 */ /* 0x000fe20005000000 */
[----:B------:R-:W-:Y:S01]  /*0400*/  @!P3 IMAD.MOV.U32 R2, RZ, RZ, RZ ;  /* 0x000000ffff02b224 */ /* 0x000fe200078e00ff */
[----:B------:R-:W-:Y:S01]  /*0410*/  FSEL R3, R11, R3, !P2 ;  /* 0x000000030b037208 */ /* 0x000fe20005000000 */
[----:B------:R-:W-:Y:S01]  /*0420*/  @!P3 IMAD.MOV.U32 R3, RZ, RZ, R5 ;  /* 0x000000ffff03b224 */ /* 0x000fe200078e0005 */
[----:B------:R-:W-:Y:S01]  /*0430*/  ISETP.NE.AND P0, PT, R6, 0x7ff00000, PT ;  /* 0x7ff000000600780c */ /* 0x000fe20003f05270 */
[----:B------:R-:W-:Y:S02]  /*0440*/  DADD R6, -RZ, |R4| ;  /* 0x00000000ff067229 */ /* 0x000fe40000000504 */
[----:B------:R-:W-:Y:S01]  /*0450*/  DSETP.NEU.AND P2, PT, R4, RZ, PT ;  /* 0x000000ff0400722a */ /* 0x000fe20003f4d000 */
[----:B------:R-:W-:-:S02]  /*0460*/  FSEL R11, R8, R2, !P0 ;  /* 0x00000002080b7208 */ /* 0x000fc40004000000 */
[-C--:B------:R-:W-:Y:S02]  /*0470*/  FSEL R9, R9, R3.reuse, !P0 ;  /* 0x0000000309097208 */ /* 0x080fe40004000000 */
[----:B------:R-:W-:Y:S02]  /*0480*/  FSEL R2, R11, R2, P1 ;  /* 0x000000020b027208 */ /* 0x000fe40000800000 */
[----:B------:R-:W-:-:S06]  /*0490*/  FSEL R3, R9, R3, P1 ;  /* 0x0000000309037208 */ /* 0x000fcc0000800000 */
[----:B------:R-:W-:Y:S01]  /*04a0*/  DFMA R26, R2, -81920, R26 ;  /* 0xc0f40000021a782b */ /* 0x000fe2000000001a */
[----:B------:R-:W-:Y:S02]  /*04b0*/  IMAD.MOV.U32 R2, RZ, RZ, R6 ;  /* 0x000000ffff027224 */ /* 0x000fe400078e0006 */
[----:B------:R-:W-:-:S08]  /*04c0*/  IMAD.MOV.U32 R3, RZ, RZ, R7 ;  /* 0x000000ffff037224 */ /* 0x000fd000078e0007 */
        /* <DEDUP_REMOVED lines=10> */
[----:B------:R-:W-:Y:S01]  /*0570*/  ISETP.NE.AND P0, PT, R6, 0x7ff00000, PT ;  /* 0x7ff000000600780c */ /* 0x000fe20003f05270 */
[----:B------:R-:W-:-:S03]  /*0580*/  DADD R6, -RZ, |R4| ;  /* 0x00000000ff067229 */ /* 0x000fc60000000504 */
[-C--:B------:R-:W-:Y:S02]  /*0590*/  FSEL R11, R8, R2.reuse, !P0 ;  /* 0x00000002080b7208 */ /* 0x080fe40004000000 */
[-C--:B------:R-:W-:Y:S02]  /*05a0*/  FSEL R9, R9, R3.reuse, !P0 ;  /* 0x0000000309097208 */ /* 0x080fe40004000000 */
[----:B------:R-:W-:Y:S02]  /*05b0*/  FSEL R2, R11, R2, P1 ;  /* 0x000000020b027208 */ /* 0x000fe40000800000 */
[----:B------:R-:W-:-:S06]  /*05c0*/  FSEL R3, R9, R3, P1 ;  /* 0x0000000309037208 */ /* 0x000fcc0000800000 */
[----:B------:R-:W-:Y:S01]  /*05d0*/  DFMA R26, R2, 71680, R26 ;  /* 0x40f18000021a782b */ /* 0x000fe2000000001a */
        /* <DEDUP_REMOVED lines=28> */
[----:B------:R-:W0:Y:S01]  /*07a0*/  LDCU.64 UR4, c[0x0][0x388] ;  /* 0x00007100ff0477ac */ /* 0x000e220008000a00 */
[----:B------:R-:W-:-:S06]  /*07b0*/  DSETP.NAN.AND P1, PT, R4, R4, PT ;  /* 0x000000040400722a */ /* 0x000fcc0003f28000 */
[----:B------:R-:W-:-:S04]  /*07c0*/  LOP3.LUT R6, R7, 0x7ff00000, RZ, 0xc0, !PT ;  /* 0x7ff0000007067812 */ /* 0x000fc800078ec0ff */
[----:B------:R-:W-:-:S04]  /*07d0*/  ISETP.NE.AND P0, PT, R6, 0x7ff00000, PT ;  /* 0x7ff000000600780c */ /* 0x000fc80003f05270 */
[-C--:B------:R-:W-:Y:S02]  /*07e0*/  FSEL R7, R8, R2.reuse, !P0 ;  /* 0x0000000208077208 */ /* 0x080fe40004000000 */
[-C--:B------:R-:W-:Y:S01]  /*07f0*/  FSEL R9, R9, R3.reuse, !P0 ;  /* 0x0000000309097208 */ /* 0x080fe20004000000 */
[----:B------:R-:W-:Y:S01]  /*0800*/  DSETP.NEU.AND P0, PT, R4, 1, PT ;  /* 0x3ff000000400742a */ /* 0x000fe20003f0d000 */
[----:B------:R-:W-:Y:S02]  /*0810*/  FSEL R2, R7, R2, P1 ;  /* 0x0000000207027208 */ /* 0x000fe40000800000 */
[----:B------:R-:W-:-:S06]  /*0820*/  FSEL R3, R9, R3, P1 ;  /* 0x0000000309037208 */ /* 0x000fcc0000800000 */
[----:B------:R-:W-:-:S10]  /*0830*/  DFMA R26, R2, 5120, R26 ;  /* 0x40b40000021a782b */ /* 0x000fd4000000001a */
[----:B------:R-:W-:Y:S02]  /*0840*/  FSEL R2, R26, RZ, P0 ;  /* 0x000000ff1a027208 */ /* 0x000fe40000000000 */
[----:B------:R-:W-:-:S06]  /*0850*/  FSEL R3, R27, RZ, P0 ;  /* 0x000000ff1b037208 */ /* 0x000fcc0000000000 */
[----:B0-----:R-:W-:-:S11]  /*0860*/  DMUL R2, R2, UR4 ;  /* 0x0000000402027c28 */ /* 0x001fd60008000000 */
.L_x_0:
[----:B------:R-:W0:Y:S02]  /*0870*/  LDC.64 R4, c[0x0][0x390] ;  /* 0x0000e400ff047b82 */ /* 0x000e240000000a00 */
[----:B0-----:R-:W-:Y:S01]  /*0880*/  STG.E.64 desc[UR8][R4.64], R2 ;  /* 0x0000000204007986 */ /* 0x001fe2000c101b08 */
[----:B------:R-:W-:Y:S05]  /*0890*/  EXIT ;  /* 0x000000000000794d */ /* 0x000fea0003800000 */
        .type           $_Z8kernel_1ddPd$__internal_accurate_pow,@function
        .size           $_Z8kernel_1ddPd$__internal_accurate_pow,(.L_x_3 - $_Z8kernel_1ddPd$__internal_accurate_pow)
$_Z8kernel_1ddPd$__internal_accurate_pow:
[----:B------:R-:W-:Y:S01]  /*08a0*/  ISETP.GT.U32.AND P0, PT, R3, 0xfffff, PT ;  /* 0x000fffff0300780c */ /* 0x000fe20003f04070 */
[----:B------:R-:W-:Y:S01]  /*08b0*/  IMAD.MOV.U32 R8, RZ, RZ, R3 ;  /* 0x000000ffff087224 */ /* 0x000fe200078e0003 */
[----:B------:R-:W-:Y:S01]  /*08c0*/  UMOV UR6, 0x7d2cafe2 ;  /* 0x7d2cafe200067882 */ /* 0x000fe20000000000 */
[----:B------:R-:W-:Y:S01]  /*08d0*/  IMAD.MOV.U32 R20, RZ, RZ, RZ ;  /* 0x000000ffff147224 */ /* 0x000fe200078e00ff */
[----:B------:R-:W-:Y:S01]  /*08e0*/  UMOV UR7, 0x3eb0f5ff ;  /* 0x3eb0f5ff00077882 */ /* 0x000fe20000000000 */
[----:B------:R-:W-:Y:S01]  /*08f0*/  IMAD.MOV.U32 R12, RZ, RZ, 0x41ad3b5a ;  /* 0x41ad3b5aff0c7424 */ /* 0x000fe200078e00ff */
[----:B------:R-:W-:Y:S01]  /*0900*/  UMOV UR10, 0xfefa39ef ;  /* 0xfefa39ef000a7882 */ /* 0x000fe20000000000 */
[----:B------:R-:W-:Y:S01]  /*0910*/  IMAD.MOV.U32 R13, RZ, RZ, 0x3ed0f5d2 ;  /* 0x3ed0f5d2ff0d7424 */ /* 0x000fe200078e00ff */
[----:B------:R-:W-:-:S05]  /*0920*/  UMOV UR11, 0x3fe62e42 ;  /* 0x3fe62e42000b7882 */ /* 0x000fca0000000000 */
[----:B------:R-:W-:Y:S01]  /*0930*/  @!P0 DMUL R6, R2, 1.80143985094819840000e+16 ;  /* 0x4350000002068828 */ /* 0x000fe20000000000 */
[----:B------:R-:W-:-:S09]  /*0940*/  SHF.R.U32.HI R3, RZ, 0x14, R3 ;  /* 0x00000014ff037819 */ /* 0x000fd20000011603 */
[----:B------:R-:W-:Y:S01]  /*0950*/  @!P0 IMAD.MOV.U32 R8, RZ, RZ, R7 ;  /* 0x000000ffff088224 */ /* 0x000fe200078e0007 */
[----:B------:R-:W-:Y:S01]  /*0960*/  @!P0 LEA.HI R3, R7, 0xffffffca, RZ, 0xc ;  /* 0xffffffca07038811 */ /* 0x000fe200078f60ff */
[----:B------:R-:W-:Y:S02]  /*0970*/  @!P0 IMAD.MOV.U32 R2, RZ, RZ, R6 ;  /* 0x000000ffff028224 */ /* 0x000fe400078e0006 */
[----:B------:R-:W-:Y:S01]  /*0980*/  IMAD.MOV.U32 R7, RZ, RZ, 0x43300000 ;  /* 0x43300000ff077424 */ /* 0x000fe200078e00ff */
[----:B------:R-:W-:Y:S01]  /*0990*/  LOP3.LUT R8, R8, 0x800fffff, RZ, 0xc0, !PT ;  /* 0x800fffff08087812 */ /* 0x000fe200078ec0ff */
[----:B------:R-:W-:Y:S02]  /*09a0*/  IMAD.MOV.U32 R16, RZ, RZ, R2 ;  /* 0x000000ffff107224 */ /* 0x000fe400078e0002 */
[----:B------:R-:W-:Y:S01]  /*09b0*/  VIADD R6, R3, 0xfffffc01 ;  /* 0xfffffc0103067836 */ /* 0x000fe20000000000 */
[----:B------:R-:W-:-:S04]  /*09c0*/  LOP3.LUT R17, R8, 0x3ff00000, RZ, 0xfc, !PT ;  /* 0x3ff0000008117812 */ /* 0x000fc800078efcff */
[----:B------:R-:W-:-:S13]  /*09d0*/  ISETP.GE.U32.AND P1, PT, R17, 0x3ff6a09f, PT ;  /* 0x3ff6a09f1100780c */ /* 0x000fda0003f26070 */
[----:B------:R-:W-:Y:S02]  /*09e0*/  @P1 VIADD R9, R17, 0xfff00000 ;  /* 0xfff0000011091836 */ /* 0x000fe40000000000 */
[----:B------:R-:W-:Y:S02]  /*09f0*/  @P1 VIADD R6, R3, 0xfffffc02 ;  /* 0xfffffc0203061836 */ /* 0x000fe40000000000 */
[----:B------:R-:W-:-:S03]  /*0a00*/  @P1 IMAD.MOV.U32 R17, RZ, RZ, R9 ;  /* 0x000000ffff111224 */ /* 0x000fc600078e0009 */
[----:B------:R-:W-:-:S03]  /*0a10*/  LOP3.LUT R6, R6, 0x80000000, RZ, 0x3c, !PT ;  /* 0x8000000006067812 */ /* 0x000fc600078e3cff */
[C---:B------:R-:W-:Y:S02]  /*0a20*/  DADD R10, R16.reuse, 1 ;  /* 0x3ff00000100a7429 */ /* 0x040fe40000000000 */
[----:B------:R-:W-:-:S04]  /*0a30*/  DADD R16, R16, -1 ;  /* 0xbff0000010107429 */ /* 0x000fc80000000000 */
[----:B------:R-:W0:Y:S02]  /*0a40*/  MUFU.RCP64H R21, R11 ;  /* 0x0000000b00157308 */ /* 0x000e240000001800 */
[----:B0-----:R-:W-:-:S08]  /*0a50*/  DFMA R8, -R10, R20, 1 ;  /* 0x3ff000000a08742b */ /* 0x001fd00000000114 */
[----:B------:R-:W-:-:S08]  /*0a60*/  DFMA R8, R8, R8, R8 ;  /* 0x000000080808722b */ /* 0x000fd00000000008 */
[----:B------:R-:W-:-:S08]  /*0a70*/  DFMA R20, R20, R8, R20 ;  /* 0x000000081414722b */ /* 0x000fd00000000014 */
[----:B------:R-:W-:-:S08]  /*0a80*/  DMUL R8, R16, R20 ;  /* 0x0000001410087228 */ /* 0x000fd00000000000 */
[----:B------:R-:W-:-:S08]  /*0a90*/  DFMA R8, R16, R20, R8 ;  /* 0x000000141008722b */ /* 0x000fd00000000008 */
[CC--:B------:R-:W-:Y:S02]  /*0aa0*/  DMUL R18, R8.reuse, R8.reuse ;  /* 0x0000000808127228 */ /* 0x0c0fe40000000000 */
[----:B------:R-:W-:-:S06]  /*0ab0*/  DMUL R24, R8, R8 ;  /* 0x0000000808187228 */ /* 0x000fcc0000000000 */
[----:B------:R-:W-:Y:S01]  /*0ac0*/  DFMA R10, R18, UR6, R12 ;  /* 0x00000006120a7c2b */ /* 0x000fe2000800000c */
[----:B------:R-:W-:Y:S01]  /*0ad0*/  UMOV UR6, 0x75488a3f ;  /* 0x75488a3f00067882 */ /* 0x000fe20000000000 */
[----:B------:R-:W-:Y:S01]  /*0ae0*/  UMOV UR7, 0x3ef3b20a ;  /* 0x3ef3b20a00077882 */ /* 0x000fe20000000000 */
[----:B------:R-:W-:-:S05]  /*0af0*/  DADD R12, R16, -R8 ;  /* 0x00000000100c7229 */ /* 0x000fca0000000808 */
[----:B------:R-:W-:Y:S01]  /*0b00*/  DFMA R10, R18, R10, UR6 ;  /* 0x00000006120a7e2b */ /* 0x000fe2000800000a */
[----:B------:R-:W-:Y:S01]  /*0b10*/  UMOV UR6, 0xe4faecd5 ;  /* 0xe4faecd500067882 */ /* 0x000fe20000000000 */
[----:B------:R-:W-:Y:S01]  /*0b20*/  UMOV UR7, 0x3f1745cd ;  /* 0x3f1745cd00077882 */ /* 0x000fe20000000000 */
[----:B------:R-:W-:-:S05]  /*0b30*/  DADD R12, R12, R12 ;  /* 0x000000000c0c7229 */ /* 0x000fca000000000c */
[----:B------:R-:W-:Y:S01]  /*0b40*/  DFMA R10, R18, R10, UR6 ;  /* 0x00000006120a7e2b */ /* 0x000fe2000800000a */
[----:B------:R-:W-:Y:S01]  /*0b50*/  UMOV UR6, 0x258a578b ;  /* 0x258a578b00067882 */ /* 0x000fe20000000000 */
[----:B------:R-:W-:Y:S01]  /*0b60*/  UMOV UR7, 0x3f3c71c7 ;  /* 0x3f3c71c700077882 */ /* 0x000fe20000000000 */
[----:B------:R-:W-:-:S05]  /*0b70*/  DFMA R12, R16, -R8, R12 ;  /* 0x80000008100c722b */ /* 0x000fca000000000c */
[----:B------:R-:W-:Y:S01]  /*0b80*/  DFMA R10, R18, R10, UR6 ;  /* 0x00000006120a7e2b */ /* 0x000fe2000800000a */
[----:B------:R-:W-:Y:S01]  /*0b90*/  UMOV UR6, 0x9242b910 ;  /* 0x9242b91000067882 */ /* 0x000fe20000000000 */
[----:B------:R-:W-:Y:S01]  /*0ba0*/  UMOV UR7, 0x3f624924 ;  /* 0x3f62492400077882 */ /* 0x000fe20000000000 */
[----:B------:R-:W-:Y:S02]  /*0bb0*/  DMUL R12, R20, R12 ;  /* 0x0000000c140c7228 */ /* 0x000fe40000000000 */
[----:B------:R-:W-:-:S03]  /*0bc0*/  DFMA R20, R8, R8, -R24 ;  /* 0x000000080814722b */ /* 0x000fc60000000818 */
[----:B------:R-:W-:Y:S01]  /*0bd0*/  DFMA R14, R18, R10, UR6 ;  /* 0x00000006120e7e2b */ /* 0x000fe2000800000a */
[----:B------:R-:W-:Y:S01]  /*0be0*/  UMOV UR6, 0x99999dfb ;  /* 0x99999dfb00067882 */ /* 0x000fe20000000000 */
[----:B------:R-:W-:-:S06]  /*0bf0*/  UMOV UR7, 0x3f899999 ;  /* 0x3f89999900077882 */ /* 0x000fcc0000000000 */
[----:B------:R-:W-:Y:S01]  /*0c00*/  DFMA R14, R18, R14, UR6 ;  /* 0x00000006120e7e2b */ /* 0x000fe2000800000e */
[----:B------:R-:W-:Y:S01]  /*0c10*/  UMOV UR6, 0x55555555 ;  /* 0x5555555500067882 */ /* 0x000fe20000000000 */
[----:B------:R-:W-:-:S06]  /*0c20*/  UMOV UR7, 0x3fb55555 ;  /* 0x3fb5555500077882 */ /* 0x000fcc0000000000 */
[----:B------:R-:W-:-:S08]  /*0c30*/  DFMA R10, R18, R14, UR6 ;  /* 0x00000006120a7e2b */ /* 0x000fd0000800000e */
[----:B------:R-:W-:Y:S01]  /*0c40*/  DADD R16, -R10, UR6 ;  /* 0x000000060a107e29 */ /* 0x000fe20008000100 */
[----:B------:R-:W-:Y:S01]  /*0c50*/  UMOV UR6, 0xb9e7b0 ;  /* 0x00b9e7b000067882 */ /* 0x000fe20000000000 */
[----:B------:R-:W-:-:S06]  /*0c60*/  UMOV UR7, 0x3c46a4cb ;  /* 0x3c46a4cb00077882 */ /* 0x000fcc0000000000 */
[----:B------:R-:W-:Y:S02]  /*0c70*/  DFMA R16, R18, R14, R16 ;  /* 0x0000000e1210722b */ /* 0x000fe40000000010 */
[----:B------:R-:W-:Y:S01]  /*0c80*/  DMUL R14, R8, R24 ;  /* 0x00000018080e7228 */ /* 0x000fe20000000000 */
[----:B------:R-:W-:Y:S02]  /*0c90*/  VIADD R19, R13, 0x100000 ;  /* 0x001000000d137836 */ /* 0x000fe40000000000 */
[----:B------:R-:W-:-:S03]  /*0ca0*/  IMAD.MOV.U32 R18, RZ, RZ, R12 ;  /* 0x000000ffff127224 */ /* 0x000fc600078e000c */
[----:B------:R-:W-:Y:S01]  /*0cb0*/  DADD R16, R16, -UR6 ;  /* 0x8000000610107e29 */ /* 0x000fe20008000000 */
[----:B------:R-:W-:Y:S01]  /*0cc0*/  UMOV UR6, 0x80000000 ;  /* 0x8000000000067882 */ /* 0x000fe20000000000 */
[C---:B------:R-:W-:Y:S01]  /*0cd0*/  DFMA R22, R8.reuse, R24, -R14 ;  /* 0x000000180816722b */ /* 0x040fe2000000080e */
[----:B------:R-:W-:Y:S01]  /*0ce0*/  UMOV UR7, 0x43300000 ;  /* 0x4330000000077882 */ /* 0x000fe20000000000 */
[----:B------:R-:W-:Y:S02]  /*0cf0*/  DFMA R18, R8, R18, R20 ;  /* 0x000000120812722b */ /* 0x000fe40000000014 */
[----:B------:R-:W-:Y:S01]  /*0d00*/  DADD R6, R6, -UR6 ;  /* 0x8000000606067e29 */ /* 0x000fe20008000000 */
[----:B------:R-:W-:Y:S01]  /*0d10*/  UMOV UR6, 0xfefa39ef ;  /* 0xfefa39ef00067882 */ /* 0x000fe20000000000 */
[----:B------:R-:W-:Y:S01]  /*0d20*/  DADD R20, R10, R16 ;  /* 0x000000000a147229 */ /* 0x000fe20000000010 */
[----:B------:R-:W-:Y:S01]  /*0d30*/  UMOV UR7, 0x3fe62e42 ;  /* 0x3fe62e4200077882 */ /* 0x000fe20000000000 */
[----:B------:R-:W-:-:S06]  /*0d40*/  DFMA R22, R12, R24, R22 ;  /* 0x000000180c16722b */ /* 0x000fcc0000000016 */
[----:B------:R-:W-:Y:S02]  /*0d50*/  DMUL R24, R20, R14 ;  /* 0x0000000e14187228 */ /* 0x000fe40000000000 */
[----:B------:R-:W-:Y:S02]  /*0d60*/  DFMA R18, R8, R18, R22 ;  /* 0x000000120812722b */ /* 0x000fe40000000016 */
[----:B------:R-:W-:-:S04]  /*0d70*/  DADD R22, R10, -R20 ;  /* 0x000000000a167229 */ /* 0x000fc80000000814 */
[----:B------:R-:W-:-:S04]  /*0d80*/  DFMA R10, R20, R14, -R24 ;  /* 0x0000000e140a722b */ /* 0x000fc80000000818 */
[----:B------:R-:W-:-:S04]  /*0d90*/  DADD R22, R16, R22 ;  /* 0x0000000010167229 */ /* 0x000fc80000000016 */
[----:B------:R-:W-:-:S08]  /*0da0*/  DFMA R10, R20, R18, R10 ;  /* 0x00000012140a722b */ /* 0x000fd0000000000a */
[----:B------:R-:W-:-:S08]  /*0db0*/  DFMA R22, R22, R14, R10 ;  /* 0x0000000e1616722b */ /* 0x000fd0000000000a */
[----:B------:R-:W-:-:S08]  /*0dc0*/  DADD R10, R24, R22 ;  /* 0x00000000180a7229 */ /* 0x000fd00000000016 */
[--C-:B------:R-:W-:Y:S02]  /*0dd0*/  DADD R14, R8, R10.reuse ;  /* 0x00000000080e7229 */ /* 0x100fe4000000000a */
[----:B------:R-:W-:-:S06]  /*0de0*/  DADD R24, R24, -R10 ;  /* 0x0000000018187229 */ /* 0x000fcc000000080a */
[----:B------:R-:W-:Y:S02]  /*0df0*/  DADD R8, R8, -R14 ;  /* 0x0000000008087229 */ /* 0x000fe4000000080e */
[----:B------:R-:W-:-:S06]  /*0e00*/  DADD R24, R22, R24 ;  /* 0x0000000016187229 */ /* 0x000fcc0000000018 */
[----:B------:R-:W-:-:S08]  /*0e10*/  DADD R8, R10, R8 ;  /* 0x000000000a087229 */ /* 0x000fd00000000008 */
[----:B------:R-:W-:-:S08]  /*0e20*/  DADD R8, R24, R8 ;  /* 0x0000000018087229 */ /* 0x000fd00000000008 */
[----:B------:R-:W-:-:S08]  /*0e30*/  DADD R12, R12, R8 ;  /* 0x000000000c0c7229 */ /* 0x000fd00000000008 */
[----:B------:R-:W-:-:S08]  /*0e40*/  DADD R8, R14, R12 ;  /* 0x000000000e087229 */ /* 0x000fd0000000000c */
[--C-:B------:R-:W-:Y:S01]  /*0e50*/  DFMA R2, R6, UR6, R8.reuse ;  /* 0x0000000606027c2b */ /* 0x100fe20008000008 */
[----:B------:R-:W-:Y:S01]  /*0e60*/  UMOV UR6, 0x3b39803f ;  /* 0x3b39803f00067882 */ /* 0x000fe20000000000 */
[----:B------:R-:W-:Y:S01]  /*0e70*/  DADD R14, R14, -R8 ;  /* 0x000000000e0e7229 */ /* 0x000fe20000000808 */
[----:B------:R-:W-:-:S05]  /*0e80*/  UMOV UR7, 0x3c7abc9e ;  /* 0x3c7abc9e00077882 */ /* 0x000fca0000000000 */
[----:B------:R-:W-:Y:S02]  /*0e90*/  DFMA R10, R6, -UR10, R2 ;  /* 0x8000000a060a7c2b */ /* 0x000fe40008000002 */
[----:B------:R-:W-:-:S06]  /*0ea0*/  DADD R14, R12, R14 ;  /* 0x000000000c0e7229 */ /* 0x000fcc000000000e */
[----:B------:R-:W-:-:S08]  /*0eb0*/  DADD R10, -R8, R10 ;  /* 0x00000000080a7229 */ /* 0x000fd0000000010a */
[----:B------:R-:W-:-:S08]  /*0ec0*/  DADD R10, R14, -R10 ;  /* 0x000000000e0a7229 */ /* 0x000fd0000000080a */
[----:B------:R-:W-:Y:S01]  /*0ed0*/  DFMA R10, R6, UR6, R10 ;  /* 0x00000006060a7c2b */ /* 0x000fe2000800000a */
[----:B------:R-:W-:Y:S02]  /*0ee0*/  USHF.L.U32 UR7, UR5, 0x1, URZ ;  /* 0x0000000105077899 */ /* 0x000fe400080006ff */
[----:B------:R-:W-:Y:S02]  /*0ef0*/  ULOP3.LUT UR6, UR5, 0xff0fffff, URZ, 0xc0, !UPT ;  /* 0xff0fffff05067892 */ /* 0x000fe4000f8ec0ff */
[----:B------:R-:W-:-:S03]  /*0f00*/  UISETP.GT.U32.AND UP0, UPT, UR7, -0x2000001, UPT ;  /* 0xfdffffff0700788c */ /* 0x000fc6000bf04070 */
[----:B------:R-:W-:Y:S01]  /*0f10*/  DADD R6, R2, R10 ;  /* 0x0000000002067229 */ /* 0x000fe2000000000a */
[----:B------:R-:W-:-:S03]  /*0f20*/  USEL UR7, UR6, UR5, UP0 ;  /* 0x0000000506077287 */ /* 0x000fc60008000000 */
[----:B------:R-:W-:-:S04]  /*0f30*/  UMOV UR6, UR4 ;  /* 0x0000000400067c82 */ /* 0x000fc80008000000 */
[----:B------:R-:W-:Y:S02]  /*0f40*/  DADD R8, R2, -R6 ;  /* 0x0000000002087229 */ /* 0x000fe40000000806 */
[----:B------:R-:W-:-:S06]  /*0f50*/  DMUL R2, R6, UR6 ;  /* 0x0000000606027c28 */ /* 0x000fcc0008000000 */
[----:B------:R-:W-:Y:S02]  /*0f60*/  DADD R10, R10, R8 ;  /* 0x000000000a0a7229 */ /* 0x000fe40000000008 */
[----:B------:R-:W-:Y:S01]  /*0f70*/  DFMA R6, R6, UR6, -R2 ;  /* 0x0000000606067c2b */ /* 0x000fe20008000802 */
[----:B------:R-:W-:Y:S02]  /*0f80*/  IMAD.MOV.U32 R8, RZ, RZ, 0x652b82fe ;  /* 0x652b82feff087424 */ /* 0x000fe400078e00ff */
[----:B------:R-:W-:-:S05]  /*0f90*/  IMAD.MOV.U32 R9, RZ, RZ, 0x3ff71547 ;  /* 0x3ff71547ff097424 */ /* 0x000fca00078e00ff */
[----:B------:R-:W-:Y:S01]  /*0fa0*/  DFMA R10, R10, UR6, R6 ;  /* 0x000000060a0a7c2b */ /* 0x000fe20008000006 */
[----:B------:R-:W-:Y:S01]  /*0fb0*/  UMOV UR6, 0x3b39803f ;  /* 0x3b39803f00067882 */ /* 0x000fe20000000000 */
[----:B------:R-:W-:-:S06]  /*0fc0*/  UMOV UR7, 0x3c7abc9e ;  /* 0x3c7abc9e00077882 */ /* 0x000fcc0000000000 */
[----:B------:R-:W-:-:S08]  /*0fd0*/  DADD R6, R2, R10 ;  /* 0x0000000002067229 */ /* 0x000fd0000000000a */
[----:B------:R-:W-:Y:S02]  /*0fe0*/  DFMA R8, R6, R8, 6.75539944105574400000e+15 ;  /* 0x433800000608742b */ /* 0x000fe40000000008 */
[----:B------:R-:W-:Y:S01]  /*0ff0*/  FSETP.GEU.AND P0, PT, |R7|, 4.1917929649353027344, PT ;  /* 0x4086232b0700780b */ /* 0x000fe20003f0e200 */
[----:B------:R-:W-:-:S05]  /*1000*/  DADD R2, R2, -R6 ;  /* 0x0000000002027229 */ /* 0x000fca0000000806 */
[----:B------:R-:W-:-:S03]  /*1010*/  DADD R12, R8, -6.75539944105574400000e+15 ;  /* 0xc3380000080c7429 */ /* 0x000fc60000000000 */
[----:B------:R-:W-:-:S05]  /*1020*/  DADD R10, R10, R2 ;  /* 0x000000000a0a7229 */ /* 0x000fca0000000002 */
[----:B------:R-:W-:-:S08]  /*1030*/  DFMA R14, R12, -UR10, R6 ;  /* 0x8000000a0c0e7c2b */ /* 0x000fd00008000006 */
[----:B------:R-:W-:Y:S01]  /*1040*/  DFMA R12, R12, -UR6, R14 ;  /* 0x800000060c0c7c2b */ /* 0x000fe2000800000e */
[----:B------:R-:W-:Y:S01]  /*1050*/  UMOV UR6, 0x69ce2bdf ;  /* 0x69ce2bdf00067882 */ /* 0x000fe20000000000 */
[----:B------:R-:W-:Y:S01]  /*1060*/  IMAD.MOV.U32 R14, RZ, RZ, -0x35dec16 ;  /* 0xfca213eaff0e7424 */ /* 0x000fe200078e00ff */
[----:B------:R-:W-:Y:S01]  /*1070*/  UMOV UR7, 0x3e5ade15 ;  /* 0x3e5ade1500077882 */ /* 0x000fe20000000000 */
[----:B------:R-:W-:-:S06]  /*1080*/  IMAD.MOV.U32 R15, RZ, RZ, 0x3e928af3 ;  /* 0x3e928af3ff0f7424 */ /* 0x000fcc00078e00ff */
[----:B------:R-:W-:Y:S01]  /*1090*/  DFMA R14, R12, UR6, R14 ;  /* 0x000000060c0e7c2b */ /* 0x000fe2000800000e */
[----:B------:R-:W-:Y:S01]  /*10a0*/  UMOV UR6, 0x62401315 ;  /* 0x6240131500067882 */ /* 0x000fe20000000000 */
[----:B------:R-:W-:-:S06]  /*10b0*/  UMOV UR7, 0x3ec71dee ;  /* 0x3ec71dee00077882 */ /* 0x000fcc0000000000 */
[----:B------:R-:W-:Y:S01]  /*10c0*/  DFMA R14, R12, R14, UR6 ;  /* 0x000000060c0e7e2b */ /* 0x000fe2000800000e */
        /* <DEDUP_REMOVED lines=20> */
[----:B------:R-:W-:-:S08]  /*1210*/  DFMA R14, R12, R14, UR6 ;  /* 0x000000060c0e7e2b */ /* 0x000fd0000800000e */
[----:B------:R-:W-:-:S08]  /*1220*/  DFMA R14, R12, R14, 1 ;  /* 0x3ff000000c0e742b */ /* 0x000fd0000000000e */
[----:B------:R-:W-:-:S10]  /*1230*/  DFMA R12, R12, R14, 1 ;  /* 0x3ff000000c0c742b */ /* 0x000fd4000000000e */
[----:B------:R-:W-:Y:S02]  /*1240*/  IMAD R3, R8, 0x100000, R13 ;  /* 0x0010000008037824 */ /* 0x000fe400078e020d */
[----:B------:R-:W-:Y:S01]  /*1250*/  IMAD.MOV.U32 R2, RZ, RZ, R12 ;  /* 0x000000ffff027224 */ /* 0x000fe200078e000c */
[----:B------:R-:W-:Y:S06]  /*1260*/  @!P0 BRA `(.L_x_1) ;  /* 0x0000000000348947 */ /* 0x000fec0003800000 */
[----:B------:R-:W-:Y:S01]  /*1270*/  FSETP.GEU.AND P1, PT, |R7|, 4.2275390625, PT ;  /* 0x408748000700780b */ /* 0x000fe20003f2e200 */
[C---:B------:R-:W-:Y:S02]  /*1280*/  DADD R2, R6.reuse, +INF ;  /* 0x7ff0000006027429 */ /* 0x040fe40000000000 */
[----:B------:R-:W-:-:S08]  /*1290*/  DSETP.GEU.AND P0, PT, R6, RZ, PT ;  /* 0x000000ff0600722a */ /* 0x000fd00003f0e000 */
[----:B------:R-:W-:Y:S02]  /*12a0*/  FSEL R2, R2, RZ, P0 ;  /* 0x000000ff02027208 */ /* 0x000fe40000000000 */
[----:B------:R-:W-:Y:S01]  /*12b0*/  FSEL R3, R3, RZ, P0 ;  /* 0x000000ff03037208 */ /* 0x000fe20000000000 */
[----:B------:R-:W-:Y:S06]  /*12c0*/  @P1 BRA `(.L_x_1) ;  /* 0x00000000001c1947 */ /* 0x000fec0003800000 */
[----:B------:R-:W-:-:S04]  /*12d0*/  LEA.HI R2, R8, R8, RZ, 0x1 ;  /* 0x0000000808027211 */ /* 0x000fc800078f08ff */
[----:B------:R-:W-:-:S05]  /*12e0*/  SHF.R.S32.HI R3, RZ, 0x1, R2 ;  /* 0x00000001ff037819 */ /* 0x000fca0000011402 */
[----:B------:R-:W-:Y:S02]  /*12f0*/  IMAD.IADD R2, R8, 0x1, -R3 ;  /* 0x0000000108027824 */ /* 0x000fe400078e0a03 */
[----:B------:R-:W-:-:S03]  /*1300*/  IMAD R13, R3, 0x100000, R13 ;  /* 0x00100000030d7824 */ /* 0x000fc600078e020d */
[----:B------:R-:W-:Y:S01]  /*1310*/  LEA R3, R2, 0x3ff00000, 0x14 ;  /* 0x3ff0000002037811 */ /* 0x000fe200078ea0ff */
[----:B------:R-:W-:-:S06]  /*1320*/  IMAD.MOV.U32 R2, RZ, RZ, RZ ;  /* 0x000000ffff027224 */ /* 0x000fcc00078e00ff */
[----:B------:R-:W-:-:S11]  /*1330*/  DMUL R2, R12, R2 ;  /* 0x000000020c027228 */ /* 0x000fd60000000000 */
.L_x_1:
[----:B------:R-:W-:Y:S01]  /*1340*/  DFMA R10, R10, R2, R2 ;  /* 0x000000020a0a722b */ /* 0x000fe20000000002 */
[----:B------:R-:W-:Y:S01]  /*1350*/  IMAD.MOV.U32 R6, RZ, RZ, R0 ;  /* 0x000000ffff067224 */ /* 0x000fe200078e0000 */
[----:B------:R-:W-:Y:S01]  /*1360*/  DSETP.NEU.AND P0, PT, |R2|, +INF , PT ;  /* 0x7ff000000200742a */ /* 0x000fe20003f0d200 */
[----:B------:R-:W-:-:S07]  /*1370*/  IMAD.MOV.U32 R7, RZ, RZ, 0x0 ;  /* 0x00000000ff077424 */ /* 0x000fce00078e00ff */
[----:B------:R-:W-:Y:S02]  /*1380*/  FSEL R2, R2, R10, !P0 ;  /* 0x0000000a02027208 */ /* 0x000fe40004000000 */
[----:B------:R-:W-:Y:S01]  /*1390*/  FSEL R3, R3, R11, !P0 ;  /* 0x0000000b03037208 */ /* 0x000fe20004000000 */
[----:B------:R-:W-:Y:S06]  /*13a0*/  RET.REL.NODEC R6 `(_Z8kernel_1ddPd) ;  /* 0xffffffec06147950 */ /* 0x000fec0003c3ffff */
.L_x_2:
[----:B------:R-:W-:-:S00]  /*13b0*/  BRA `(.L_x_2) ;  /* 0xfffffffc00fc7947 */ /* 0x000fc0000383ffff */
[----:B------:R-:W-:-:S00]  /*13c0*/  NOP ;  /* 0x0000000000007918 */ /* 0x000fc00000000000 */
        /* <DEDUP_REMOVED lines=11> */
.L_x_3:


//--------------------- .nv.shared.reserved.0     --------------------------
	.section	.nv.shared.reserved.0,"aw",@nobits
	.weak		__nv_reservedSMEM_offset_0_alias
	.size		__nv_reservedSMEM_offset_0_alias, 0, 64
	.other		__nv_reservedSMEM_offset_0_alias,@"STO_CUDA_RESERVED_SHARED STV_DEFAULT"
__nv_reservedSMEM_offset_0_alias:
	.zero		0
	.zero		64


//--------------------- .nv.constant0._Z8kernel_1ddPd --------------------------
	.section	.nv.constant0._Z8kernel_1ddPd,"a",@progbits
	.sectionflags	@""
	.align	4
.nv.constant0._Z8kernel_1ddPd:
	.zero		920


//--------------------- SYMBOLS --------------------------

	.type		.nv.reservedSmem.offset0,@object
	.size		.nv.reservedSmem.offset0,0x4
